	.headerflags	@"EF_CUDA_TEXMODE_UNIFIED EF_CUDA_64BIT_ADDRESS EF_CUDA_ACCELERATORS EF_CUDA_SM90 EF_CUDA_VIRTUAL_SM(EF_CUDA_SM90)"
	.elftype	@"ET_EXEC"


//--------------------- .nv.info                  --------------------------
	.section	.nv.info,"",@"SHT_CUDA_INFO"
	.align	4


	//----- nvinfo : EIATTR_REGCOUNT
	.align		4
        /*0000*/ 	.byte	0x04, 0x2f
        /*0002*/ 	.short	(.L_1 - .L_0)
	.align		4
.L_0:
        /*0004*/ 	.word	index@(triton_poi_fused_constant_pad_nd_0)
        /*0008*/ 	.word	0x0000000e


	//----- nvinfo : EIATTR_MIN_STACK_SIZE
	.align		4
.L_1:
        /*000c*/ 	.byte	0x04, 0x12
        /*000e*/ 	.short	(.L_3 - .L_2)
	.align		4
.L_2:
        /*0010*/ 	.word	index@(triton_poi_fused_constant_pad_nd_0)
        /*0014*/ 	.word	0x00000000


	//----- nvinfo : EIATTR_FRAME_SIZE
	.align		4
.L_3:
        /*0018*/ 	.byte	0x04, 0x11
        /*001a*/ 	.short	(.L_5 - .L_4)
	.align		4
.L_4:
        /*001c*/ 	.word	index@(triton_poi_fused_constant_pad_nd_0)
        /*0020*/ 	.word	0x00000000


	//----- nvinfo : EIATTR_MIN_STACK_SIZE
	.align		4
.L_5:
        /*0024*/ 	.byte	0x04, 0x12
        /*0026*/ 	.short	(.L_7 - .L_6)
	.align		4
.L_6:
        /*0028*/ 	.word	index@(triton_poi_fused_constant_pad_nd_0)
        /*002c*/ 	.word	0x00000000
.L_7:


//--------------------- .nv.info.triton_poi_fused_constant_pad_nd_0 --------------------------
	.section	.nv.info.triton_poi_fused_constant_pad_nd_0,"",@"SHT_CUDA_INFO"
	.sectionflags	@""
	.align	4


	//----- nvinfo : EIATTR_CUDA_API_VERSION
	.align		4
        /*0000*/ 	.byte	0x04, 0x37
        /*0002*/ 	.short	(.L_9 - .L_8)
.L_8:
        /*0004*/ 	.word	0x0000007c


	//----- nvinfo : EIATTR_KPARAM_INFO
	.align		4
.L_9:
        /*0008*/ 	.byte	0x04, 0x17
        /*000a*/ 	.short	(.L_11 - .L_10)
.L_10:
        /*000c*/ 	.word	0x00000000
        /*0010*/ 	.short	0x0002
        /*0012*/ 	.short	0x0010
        /*0014*/ 	.byte	0x00, 0xf0, 0x11, 0x00


	//----- nvinfo : EIATTR_KPARAM_INFO
	.align		4
.L_11:
        /*0018*/ 	.byte	0x04, 0x17
        /*001a*/ 	.short	(.L_13 - .L_12)
.L_12:
        /*001c*/ 	.word	0x00000000
        /*0020*/ 	.short	0x0001
        /*0022*/ 	.short	0x0008
        /*0024*/ 	.byte	0x00, 0xf4, 0x21, 0x00


	//----- nvinfo : EIATTR_KPARAM_INFO
	.align		4
.L_13:
        /*0028*/ 	.byte	0x04, 0x17
        /*002a*/ 	.short	(.L_15 - .L_14)
.L_14:
        /*002c*/ 	.word	0x00000000
        /*0030*/ 	.short	0x0000
        /*0032*/ 	.short	0x0000
        /*0034*/ 	.byte	0x00, 0xf4, 0x21, 0x00


	//----- nvinfo : EIATTR_SPARSE_MMA_MASK
	.align		4
.L_15:
        /*0038*/ 	.byte	0x03, 0x50
        /*003a*/ 	.short	0x0000


	//----- nvinfo : EIATTR_MAXREG_COUNT
	.align		4
        /*003c*/ 	.byte	0x03, 0x1b
        /*003e*/ 	.short	0x00ff


	//----- nvinfo : EIATTR_EXIT_INSTR_OFFSETS
	.align		4
        /*0040*/ 	.byte	0x04, 0x1c
        /*0042*/ 	.short	(.L_17 - .L_16)


	//   ....[0]....
.L_16:
        /*0044*/ 	.word	0x00000310


	//   ....[1]....
        /*0048*/ 	.word	0x00000330


	//----- nvinfo : EIATTR_REQNTID
	.align		4
.L_17:
        /*004c*/ 	.byte	0x04, 0x10
        /*004e*/ 	.short	(.L_19 - .L_18)
.L_18:
        /*0050*/ 	.word	0x00000080
        /*0054*/ 	.word	0x00000001
        /*0058*/ 	.word	0x00000001


	//----- nvinfo : EIATTR_CRS_STACK_SIZE
	.align		4
.L_19:
        /*005c*/ 	.byte	0x04, 0x1e
        /*005e*/ 	.short	(.L_21 - .L_20)
.L_20:
        /*0060*/ 	.word	0x00000000


	//----- nvinfo : EIATTR_CBANK_PARAM_SIZE
	.align		4
.L_21:
        /*0064*/ 	.byte	0x03, 0x19
        /*0066*/ 	.short	0x0014


	//----- nvinfo : EIATTR_PARAM_CBANK
	.align		4
        /*0068*/ 	.byte	0x04, 0x0a
        /*006a*/ 	.short	(.L_23 - .L_22)
	.align		4
.L_22:
        /*006c*/ 	.word	index@(.nv.constant0.triton_poi_fused_constant_pad_nd_0)
        /*0070*/ 	.short	0x0210
        /*0072*/ 	.short	0x0014


	//----- nvinfo : EIATTR_SW_WAR
	.align		4
.L_23:
        /*0074*/ 	.byte	0x04, 0x36
        /*0076*/ 	.short	(.L_25 - .L_24)
.L_24:
        /*0078*/ 	.word	0x00000008
.L_25:


//--------------------- .nv.callgraph             --------------------------
	.section	.nv.callgraph,"",@"SHT_CUDA_CALLGRAPH"
	.align	4
	.sectionentsize	8
	.align		4
        /*0000*/ 	.word	0x00000000
	.align		4
        /*0004*/ 	.word	0xffffffff
	.align		4
        /*0008*/ 	.word	0x00000000
	.align		4
        /*000c*/ 	.word	0xfffffffe
	.align		4
        /*0010*/ 	.word	0x00000000
	.align		4
        /*0014*/ 	.word	0xfffffffd
	.align		4
        /*0018*/ 	.word	0x00000000
	.align		4
        /*001c*/ 	.word	0xfffffffc


//--------------------- .text.triton_poi_fused_constant_pad_nd_0 --------------------------
	.section	.text.triton_poi_fused_constant_pad_nd_0,"ax",@progbits
	.align	128
        .global         triton_poi_fused_constant_pad_nd_0
        .type           triton_poi_fused_constant_pad_nd_0,@function
        .size           triton_poi_fused_constant_pad_nd_0,(.L_x_3 - triton_poi_fused_constant_pad_nd_0)
        .other          triton_poi_fused_constant_pad_nd_0,@"STO_CUDA_ENTRY STV_DEFAULT"
triton_poi_fused_constant_pad_nd_0:
.text.triton_poi_fused_constant_pad_nd_0:
[----:B------:R-:W0:Y:S02]  /*0000*/  LDC R1, c[0x0][0x28] ;  /* 0x00000a00ff017b82 */ /* 0x000e240000000800 */
[----:B------:R-:W1:Y:S01]  /*0010*/  S2R R5, SR_TID.X ;  /* 0x0000000000057919 */ /* 0x000e620000002100 */
[----:B------:R-:W-:Y:S01]  /*0020*/  ULDC.64 UR4, c[0x0][0x210] ;  /* 0x0000840000047ab9 */ /* 0x000fe20000000a00 */
[----:B------:R-:W-:Y:S01]  /*0030*/  BSSY B0, `(.L_x_0) ;  /* 0x000002c000007945 */ /* 0x000fe20003800000 */
[----:B------:R-:W2:Y:S01]  /*0040*/  S2R R0, SR_CTAID.X ;  /* 0x0000000000007919 */ /* 0x000ea20000002500 */
[----:B-1----:R-:W-:-:S05]  /*0050*/  LOP3.LUT R5, R5, 0x7f, RZ, 0xc0, !PT ;  /* 0x0000007f05057812 */ /* 0x002fca00078ec0ff */
[----:B--2---:R-:W-:-:S04]  /*0060*/  IMAD R5, R0, 0x80, R5 ;  /* 0x0000008000057824 */ /* 0x004fc800078e0205 */
[----:B------:R-:W-:-:S04]  /*0070*/  IMAD.HI R2, R5, 0x38e38e39, RZ ;  /* 0x38e38e3905027827 */ /* 0x000fc800078e02ff */
[----:B------:R-:W-:Y:S01]  /*0080*/  IMAD.HI R0, R5, 0x2aaaaaab, RZ ;  /* 0x2aaaaaab05007827 */ /* 0x000fe200078e02ff */
[----:B------:R-:W-:-:S04]  /*0090*/  SHF.R.U32.HI R3, RZ, 0x1f, R2 ;  /* 0x0000001fff037819 */ /* 0x000fc80000011602 */
[----:B------:R-:W-:Y:S02]  /*00a0*/  LEA.HI R0, R0, R0, RZ, 0x1 ;  /* 0x0000000000007211 */ /* 0x000fe400078f08ff */
[----:B------:R-:W-:Y:S01]  /*00b0*/  LEA.HI.SX32 R4, R2, R3, 0x1d ;  /* 0x0000000302047211 */ /* 0x000fe200078feaff */
[----:B------:R-:W-:-:S04]  /*00c0*/  IMAD.HI R2, R5, 0x4bda12f7, RZ ;  /* 0x4bda12f705027827 */ /* 0x000fc800078e02ff */
[----:B------:R-:W-:Y:S01]  /*00d0*/  IMAD.HI R6, R0, 0x2aaaaaab, RZ ;  /* 0x2aaaaaab00067827 */ /* 0x000fe200078e02ff */
[----:B------:R-:W-:-:S03]  /*00e0*/  SHF.R.U32.HI R3, RZ, 0x1f, R2 ;  /* 0x0000001fff037819 */ /* 0x000fc60000011602 */
[----:B------:R-:W-:Y:S01]  /*00f0*/  IMAD.HI R8, R4, 0x2aaaaaab, RZ ;  /* 0x2aaaaaab04087827 */ /* 0x000fe200078e02ff */
[----:B------:R-:W-:Y:S02]  /*0100*/  LEA.HI R7, R6, R6, RZ, 0x1 ;  /* 0x0000000606077211 */ /* 0x000fe400078f08ff */
[----:B------:R-:W-:Y:S02]  /*0110*/  LEA.HI R3, R2, R3, RZ, 0x1a ;  /* 0x0000000302037211 */ /* 0x000fe400078fd0ff */
[----:B------:R-:W-:Y:S01]  /*0120*/  LEA.HI R9, R8, R8, RZ, 0x1 ;  /* 0x0000000808097211 */ /* 0x000fe200078f08ff */
[----:B------:R-:W-:Y:S02]  /*0130*/  IMAD R7, R7, -0x6, R0 ;  /* 0xfffffffa07077824 */ /* 0x000fe400078e0200 */
[----:B------:R-:W-:Y:S02]  /*0140*/  IMAD R0, R0, -0x6, R5 ;  /* 0xfffffffa00007824 */ /* 0x000fe400078e0205 */
[----:B------:R-:W-:-:S02]  /*0150*/  IMAD.SHL.U32 R6, R3, 0x40, RZ ;  /* 0x0000004003067824 */ /* 0x000fc400078e00ff */
[----:B------:R-:W-:Y:S01]  /*0160*/  IMAD.SHL.U32 R11, R7, 0x4, RZ ;  /* 0x00000004070b7824 */ /* 0x000fe200078e00ff */
[----:B------:R-:W-:Y:S01]  /*0170*/  SHF.R.S32.HI R8, RZ, 0x1f, R0 ;  /* 0x0000001fff087819 */ /* 0x000fe20000011400 */
[----:B------:R-:W-:Y:S01]  /*0180*/  IMAD R9, R9, -0x6, R4 ;  /* 0xfffffffa09097824 */ /* 0x000fe200078e0204 */
[----:B------:R-:W1:Y:S01]  /*0190*/  LDC.64 R2, c[0x0][0x218] ;  /* 0x00008600ff027b82 */ /* 0x000e620000000a00 */
[----:B------:R-:W-:Y:S01]  /*01a0*/  VIADD R4, R0, 0xffffffff ;  /* 0xffffffff00047836 */ /* 0x000fe20000000000 */
[--C-:B------:R-:W-:Y:S01]  /*01b0*/  IADD3 R10, P0, P1, R11, R0, R6.reuse ;  /* 0x000000000b0a7210 */ /* 0x100fe2000791e006 */
[----:B------:R-:W-:Y:S01]  /*01c0*/  VIADD R0, R7, 0xffffffff ;  /* 0xffffffff07007836 */ /* 0x000fe20000000000 */
[----:B------:R-:W-:Y:S01]  /*01d0*/  SHF.R.S32.HI R6, RZ, 0x1f, R6 ;  /* 0x0000001fff067819 */ /* 0x000fe20000011406 */
[C---:B------:R-:W-:Y:S01]  /*01e0*/  VIADD R7, R9.reuse, 0xffffffff ;  /* 0xffffffff09077836 */ /* 0x040fe20000000000 */
[----:B------:R-:W-:Y:S01]  /*01f0*/  SHF.R.S32.HI R11, RZ, 0x1f, R11 ;  /* 0x0000001fff0b7819 */ /* 0x000fe2000001140b */
[----:B------:R-:W-:-:S03]  /*0200*/  IMAD.SHL.U32 R9, R9, 0x10, RZ ;  /* 0x0000001009097824 */ /* 0x000fc600078e00ff */
[----:B------:R-:W-:Y:S02]  /*0210*/  LOP3.LUT R0, R7, R0, R4, 0xfe, !PT ;  /* 0x0000000007007212 */ /* 0x000fe400078efe04 */
[----:B------:R-:W-:Y:S02]  /*0220*/  IADD3.X R6, R11, R8, R6, P0, P1 ;  /* 0x000000080b067210 */ /* 0x000fe400007e2406 */
[----:B------:R-:W-:Y:S01]  /*0230*/  ISETP.GE.U32.AND P0, PT, R0, 0x4, PT ;  /* 0x000000040000780c */ /* 0x000fe20003f06070 */
[----:B------:R-:W-:Y:S01]  /*0240*/  IMAD.MOV.U32 R0, RZ, RZ, RZ ;  /* 0x000000ffff007224 */ /* 0x000fe200078e00ff */
[----:B------:R-:W-:Y:S02]  /*0250*/  IADD3 R4, P1, R9, R10, RZ ;  /* 0x0000000a09047210 */ /* 0x000fe40007f3e0ff */
[----:B------:R-:W-:Y:S02]  /*0260*/  ISETP.LT.AND P0, PT, R5, 0xd80, !P0 ;  /* 0x00000d800500780c */ /* 0x000fe40004701270 */
[----:B------:R-:W-:-:S02]  /*0270*/  LEA.HI.X.SX32 R9, R9, R6, 0x1, P1 ;  /* 0x0000000609097211 */ /* 0x000fc400008f0eff */
[C---:B------:R-:W-:Y:S02]  /*0280*/  LEA R6, P2, R4.reuse, UR4, 0x2 ;  /* 0x0000000404067c11 */ /* 0x040fe4000f8410ff */
[C---:B------:R-:W-:Y:S01]  /*0290*/  ISETP.GE.AND P1, PT, R5.reuse, 0xd80, PT ;  /* 0x00000d800500780c */ /* 0x040fe20003f26270 */
[----:B-1----:R-:W-:Y:S01]  /*02a0*/  IMAD.WIDE R2, R5, 0x4, R2 ;  /* 0x0000000405027825 */ /* 0x002fe200078e0202 */
[----:B------:R-:W-:Y:S01]  /*02b0*/  LEA.HI.X R7, R4, UR5, R9, 0x2, P2 ;  /* 0x0000000504077c11 */ /* 0x000fe200090f1409 */
[----:B------:R-:W-:-:S04]  /*02c0*/  ULDC.64 UR4, c[0x0][0x208] ;  /* 0x0000820000047ab9 */ /* 0x000fc80000000a00 */
[----:B------:R-:W-:Y:S06]  /*02d0*/  @!P0 BRA `(.L_x_1) ;  /* 0x0000000000048947 */ /* 0x000fec0003800000 */
[----:B------:R1:W5:Y:S02]  /*02e0*/  LDG.E R0, desc[UR4][R6.64+-0x54] ;  /* 0xffffac0406007981 */ /* 0x000364000c1e1900 */
.L_x_1:
[----:B------:R-:W-:Y:S05]  /*02f0*/  BSYNC B0 ;  /* 0x0000000000007941 */ /* 0x000fea0003800000 */
.L_x_0:
[----:B-----5:R-:W-:Y:S01]  /*0300*/  SEL R5, R0, RZ, P0 ;  /* 0x000000ff00057207 */ /* 0x020fe20000000000 */
[----:B------:R-:W-:Y:S06]  /*0310*/  @P1 EXIT ;  /* 0x000000000000194d */ /* 0x000fec0003800000 */
[----:B------:R-:W-:Y:S01]  /*0320*/  STG.E desc[UR4][R2.64], R5 ;  /* 0x0000000502007986 */ /* 0x000fe2000c101904 */
[----:B------:R-:W-:Y:S05]  /*0330*/  EXIT ;  /* 0x000000000000794d */ /* 0x000fea0003800000 */
.L_x_2:
[----:B------:R-:W-:-:S00]  /*0340*/  BRA `(.L_x_2) ;  /* 0xfffffffc00fc7947 */ /* 0x000fc0000383ffff */
[----:B------:R-:W-:-:S00]  /*0350*/  NOP ;  /* 0x0000000000007918 */ /* 0x000fc00000000000 */
        /* <DEDUP_REMOVED lines=10> */
.L_x_3:


//--------------------- .nv.constant0.triton_poi_fused_constant_pad_nd_0 --------------------------
	.section	.nv.constant0.triton_poi_fused_constant_pad_nd_0,"a",@progbits
	.sectionflags	@""
	.align	4
.nv.constant0.triton_poi_fused_constant_pad_nd_0:
	.zero		548
